//
// Generated by NVIDIA NVVM Compiler
//
// Compiler Build ID: CL-36424714
// Cuda compilation tools, release 13.0, V13.0.88
// Based on NVVM 20.0.0
//

.version 9.0
.target sm_100
.address_size 64

	// .globl	sortkey

.visible .entry sortkey(
	.param .u64 .ptr .align 1 sortkey_param_0,
	.param .u64 .ptr .align 1 sortkey_param_1,
	.param .u64 .ptr .align 1 sortkey_param_2,
	.param .u32 sortkey_param_3,
	.param .u32 sortkey_param_4,
	.param .u32 sortkey_param_5,
	.param .u32 sortkey_param_6
)
{
	.reg .pred 	%p<6>;
	.reg .b32 	%r<29>;
	.reg .b64 	%rd<27>;

	ld.param.u64 	%rd7, [sortkey_param_0];
	ld.param.u64 	%rd8, [sortkey_param_1];
	ld.param.u64 	%rd9, [sortkey_param_2];
	ld.param.u32 	%r12, [sortkey_param_3];
	ld.param.u32 	%r13, [sortkey_param_4];
	ld.param.u32 	%r14, [sortkey_param_5];
	ld.param.u32 	%r15, [sortkey_param_6];
	cvta.to.global.u64 	%rd1, %rd8;
	cvta.to.global.u64 	%rd2, %rd9;
	mov.u32 	%r16, %ctaid.y;
	mov.u32 	%r17, %nctaid.x;
	mov.u32 	%r18, %ctaid.x;
	mad.lo.s32 	%r19, %r16, %r17, %r18;
	mov.u32 	%r20, %ntid.x;
	mov.u32 	%r21, %tid.x;
	mad.lo.s32 	%r1, %r19, %r20, %r21;
	shl.b32 	%r2, %r15, 22;
	setp.ne.s32 	%p1, %r14, 0;
	@%p1 bra 	$L__BB0_2;
	cvta.to.global.u64 	%rd10, %rd7;
	add.s32 	%r22, %r2, %r1;
	mul.wide.u32 	%rd11, %r22, 4;
	add.s64 	%rd12, %rd2, %rd11;
	st.global.u32 	[%rd12], %r1;
	add.s64 	%rd13, %rd10, %rd11;
	ld.global.u32 	%r23, [%rd13];
	add.s64 	%rd14, %rd1, %rd11;
	st.global.u32 	[%rd14], %r23;
	bar.sync 	0;
$L__BB0_2:
	xor.b32  	%r3, %r12, %r1;
	setp.le.u32 	%p2, %r3, %r1;
	@%p2 bra 	$L__BB0_8;
	and.b32  	%r24, %r13, %r1;
	setp.ne.s32 	%p3, %r24, 0;
	@%p3 bra 	$L__BB0_6;
	add.s32 	%r4, %r2, %r1;
	mul.wide.u32 	%rd21, %r4, 4;
	add.s64 	%rd3, %rd1, %rd21;
	ld.global.u32 	%r5, [%rd3];
	add.s32 	%r6, %r2, %r3;
	mul.wide.u32 	%rd22, %r6, 4;
	add.s64 	%rd4, %rd1, %rd22;
	ld.global.u32 	%r7, [%rd4];
	setp.le.s32 	%p5, %r5, %r7;
	@%p5 bra 	$L__BB0_8;
	st.global.u32 	[%rd3], %r7;
	st.global.u32 	[%rd4], %r5;
	add.s64 	%rd24, %rd2, %rd21;
	ld.global.u32 	%r27, [%rd24];
	add.s64 	%rd26, %rd2, %rd22;
	ld.global.u32 	%r28, [%rd26];
	st.global.u32 	[%rd24], %r28;
	st.global.u32 	[%rd26], %r27;
	bar.sync 	0;
	bra.uni 	$L__BB0_8;
$L__BB0_6:
	add.s32 	%r8, %r2, %r1;
	mul.wide.u32 	%rd15, %r8, 4;
	add.s64 	%rd5, %rd1, %rd15;
	ld.global.u32 	%r9, [%rd5];
	add.s32 	%r10, %r2, %r3;
	mul.wide.u32 	%rd16, %r10, 4;
	add.s64 	%rd6, %rd1, %rd16;
	ld.global.u32 	%r11, [%rd6];
	setp.ge.s32 	%p4, %r9, %r11;
	@%p4 bra 	$L__BB0_8;
	st.global.u32 	[%rd5], %r11;
	st.global.u32 	[%rd6], %r9;
	add.s64 	%rd18, %rd2, %rd15;
	ld.global.u32 	%r25, [%rd18];
	add.s64 	%rd20, %rd2, %rd16;
	ld.global.u32 	%r26, [%rd20];
	st.global.u32 	[%rd18], %r26;
	st.global.u32 	[%rd20], %r25;
	bar.sync 	0;
$L__BB0_8:
	ret;

}


// ===== COMPILED SASS (sm_100) =====

	.target	sm_100

	.elftype	@"ET_EXEC"


//--------------------- .note.nv.tkinfo           --------------------------
	.section	.note.nv.tkinfo,"",@"SHT_NOTE"
	.sectionflags	@"SHF_NOTE_NV_TKINFO"
	.tkinfo
        /*0018*/ 	.word	0x00000002
        /*0030*/ 	.string	""
        /*0030*/ 	.string	"ptxas"
        /*0030*/ 	.string	"Cuda compilation tools, release 13.0, V13.0.88"
        /*0030*/ 	.string	"Build cuda_13.0.r13.0/compiler.36424714_0"
        /*0030*/ 	.string	"-arch sm_100 -m 64 "



//--------------------- .note.nv.cuinfo           --------------------------
	.section	.note.nv.cuinfo,"",@"SHT_NOTE"
	.sectionflags	@"SHF_NOTE_NV_CUINFO"
        /*0018*/ 	.short	0x0002
        /*001a*/ 	.short	0x0064
        /*001c*/ 	.short	0x0082
	.zero		2


//--------------------- .nv.info                  --------------------------
	.section	.nv.info,"",@"SHT_CUDA_INFO"
	.align	4


	//----- nvinfo : EIATTR_REGCOUNT
	.align		4
        /*0000*/ 	.byte	0x04, 0x2f
        /*0002*/ 	.short	(.L_1 - .L_0)
	.align		4
.L_0:
        /*0004*/ 	.word	index@(sortkey)
        /*0008*/ 	.word	0x00000012


	//----- nvinfo : EIATTR_FRAME_SIZE
	.align		4
.L_1:
        /*000c*/ 	.byte	0x04, 0x11
        /*000e*/ 	.short	(.L_3 - .L_2)
	.align		4
.L_2:
        /*0010*/ 	.word	index@(sortkey)
        /*0014*/ 	.word	0x00000000


	//----- nvinfo : EIATTR_MIN_STACK_SIZE
	.align		4
.L_3:
        /*0018*/ 	.byte	0x04, 0x12
        /*001a*/ 	.short	(.L_5 - .L_4)
	.align		4
.L_4:
        /*001c*/ 	.word	index@(sortkey)
        /*0020*/ 	.word	0x00000000
.L_5:


//--------------------- .nv.compat                --------------------------
	.section	.nv.compat,"",@"SHT_CUDA_COMPAT_INFO"
	.align	4
        /*0000*/ 	.byte	0x02, 0x09, 0x00, 0x00, 0x02, 0x02, 0x01, 0x00, 0x02, 0x05, 0x05, 0x00, 0x03, 0x07, 0x01, 0x01
        /*0010*/ 	.byte	0x02, 0x03, 0x00, 0x00, 0x02, 0x06, 0x01, 0x00, 0x04, 0x0b, 0x08, 0x00, 0x09, 0x00, 0x00, 0x00
        /*0020*/ 	.byte	0x00, 0x00, 0x00, 0x00


//--------------------- .nv.info.sortkey          --------------------------
	.section	.nv.info.sortkey,"",@"SHT_CUDA_INFO"
	.sectionflags	@""
	.align	4


	//----- nvinfo : EIATTR_CUDA_API_VERSION
	.align		4
        /*0000*/ 	.byte	0x04, 0x37
        /*0002*/ 	.short	(.L_7 - .L_6)
.L_6:
        /*0004*/ 	.word	0x00000082


	//----- nvinfo : EIATTR_KPARAM_INFO
	.align		4
.L_7:
        /*0008*/ 	.byte	0x04, 0x17
        /*000a*/ 	.short	(.L_9 - .L_8)
.L_8:
        /*000c*/ 	.word	0x00000000
        /*0010*/ 	.short	0x0006
        /*0012*/ 	.short	0x0024
        /*0014*/ 	.byte	0x00, 0xf0, 0x11, 0x00


	//----- nvinfo : EIATTR_KPARAM_INFO
	.align		4
.L_9:
        /*0018*/ 	.byte	0x04, 0x17
        /*001a*/ 	.short	(.L_11 - .L_10)
.L_10:
        /*001c*/ 	.word	0x00000000
        /*0020*/ 	.short	0x0005
        /*0022*/ 	.short	0x0020
        /*0024*/ 	.byte	0x00, 0xf0, 0x11, 0x00


	//----- nvinfo : EIATTR_KPARAM_INFO
	.align		4
.L_11:
        /*0028*/ 	.byte	0x04, 0x17
        /*002a*/ 	.short	(.L_13 - .L_12)
.L_12:
        /*002c*/ 	.word	0x00000000
        /*0030*/ 	.short	0x0004
        /*0032*/ 	.short	0x001c
        /*0034*/ 	.byte	0x00, 0xf0, 0x11, 0x00


	//----- nvinfo : EIATTR_KPARAM_INFO
	.align		4
.L_13:
        /*0038*/ 	.byte	0x04, 0x17
        /*003a*/ 	.short	(.L_15 - .L_14)
.L_14:
        /*003c*/ 	.word	0x00000000
        /*0040*/ 	.short	0x0003
        /*0042*/ 	.short	0x0018
        /*0044*/ 	.byte	0x00, 0xf0, 0x11, 0x00


	//----- nvinfo : EIATTR_KPARAM_INFO
	.align		4
.L_15:
        /*0048*/ 	.byte	0x04, 0x17
        /*004a*/ 	.short	(.L_17 - .L_16)
.L_16:
        /*004c*/ 	.word	0x00000000
        /*0050*/ 	.short	0x0002
        /*0052*/ 	.short	0x0010
        /*0054*/ 	.byte	0x00, 0xf5, 0x21, 0x00


	//----- nvinfo : EIATTR_KPARAM_INFO
	.align		4
.L_17:
        /*0058*/ 	.byte	0x04, 0x17
        /*005a*/ 	.short	(.L_19 - .L_18)
.L_18:
        /*005c*/ 	.word	0x00000000
        /*0060*/ 	.short	0x0001
        /*0062*/ 	.short	0x0008
        /*0064*/ 	.byte	0x00, 0xf5, 0x21, 0x00


	//----- nvinfo : EIATTR_KPARAM_INFO
	.align		4
.L_19:
        /*0068*/ 	.byte	0x04, 0x17
        /*006a*/ 	.short	(.L_21 - .L_20)
.L_20:
        /*006c*/ 	.word	0x00000000
        /*0070*/ 	.short	0x0000
        /*0072*/ 	.short	0x0000
        /*0074*/ 	.byte	0x00, 0xf5, 0x21, 0x00


	//----- nvinfo : EIATTR_SPARSE_MMA_MASK
	.align		4
.L_21:
        /*0078*/ 	.byte	0x03, 0x50
        /*007a*/ 	.short	0x0000


	//----- nvinfo : EIATTR_MAXREG_COUNT
	.align		4
        /*007c*/ 	.byte	0x03, 0x1b
        /*007e*/ 	.short	0x00ff


	//----- nvinfo : EIATTR_NUM_BARRIERS
	.align		4
        /*0080*/ 	.byte	0x02, 0x4c
        /*0082*/ 	.byte	0x01
	.zero		1


	//----- nvinfo : EIATTR_MERCURY_ISA_VERSION
	.align		4
        /*0084*/ 	.byte	0x03, 0x5f
        /*0086*/ 	.short	0x0101


	//----- nvinfo : EIATTR_VRC_CTA_INIT_COUNT
	.align		4
        /*0088*/ 	.byte	0x02, 0x4a
	.zero		1
	.zero		1


	//----- nvinfo : EIATTR_EXIT_INSTR_OFFSETS
	.align		4
        /*008c*/ 	.byte	0x04, 0x1c
        /*008e*/ 	.short	(.L_23 - .L_22)


	//   ....[0]....
.L_22:
        /*0090*/ 	.word	0x000001b0


	//   ....[1]....
        /*0094*/ 	.word	0x00000280


	//   ....[2]....
        /*0098*/ 	.word	0x00000340


	//   ....[3]....
        /*009c*/ 	.word	0x000003e0


	//   ....[4]....
        /*00a0*/ 	.word	0x000004a0


	//----- nvinfo : EIATTR_CRS_STACK_SIZE
	.align		4
.L_23:
        /*00a4*/ 	.byte	0x04, 0x1e
        /*00a6*/ 	.short	(.L_25 - .L_24)
.L_24:
        /*00a8*/ 	.word	0x00000000


	//----- nvinfo : EIATTR_CBANK_PARAM_SIZE
	.align		4
.L_25:
        /*00ac*/ 	.byte	0x03, 0x19
        /*00ae*/ 	.short	0x0028


	//----- nvinfo : EIATTR_PARAM_CBANK
	.align		4
        /*00b0*/ 	.byte	0x04, 0x0a
        /*00b2*/ 	.short	(.L_27 - .L_26)
	.align		4
.L_26:
        /*00b4*/ 	.word	index@(.nv.constant0.sortkey)
        /*00b8*/ 	.short	0x0380
        /*00ba*/ 	.short	0x0028


	//----- nvinfo : EIATTR_SW_WAR
	.align		4
.L_27:
        /*00bc*/ 	.byte	0x04, 0x36
        /*00be*/ 	.short	(.L_29 - .L_28)
.L_28:
        /*00c0*/ 	.word	0x00000008
.L_29:


//--------------------- .nv.callgraph             --------------------------
	.section	.nv.callgraph,"",@"SHT_CUDA_CALLGRAPH"
	.align	4
	.sectionentsize	8
	.align		4
        /*0000*/ 	.word	0x00000000
	.align		4
        /*0004*/ 	.word	0xffffffff
	.align		4
        /*0008*/ 	.word	0x00000000
	.align		4
        /*000c*/ 	.word	0xfffffffe
	.align		4
        /*0010*/ 	.word	0x00000000
	.align		4
        /*0014*/ 	.word	0xfffffffd
	.align		4
        /*0018*/ 	.word	0x00000000
	.align		4
        /*001c*/ 	.word	0xfffffffc


//--------------------- .text.sortkey             --------------------------
	.section	.text.sortkey,"ax",@progbits
	.align	128
        .global         sortkey
        .type           sortkey,@function
        .size           sortkey,(.L_x_3 - sortkey)
        .other          sortkey,@"STO_CUDA_ENTRY STV_DEFAULT"
sortkey:
.text.sortkey:
[----:B------:R-:W-:Y:S01]  /*0000*/  LDC R1, c[0x0][0x37c] ;  /* 0x0000df00ff017b82 */ /* 0x000fe20000000800 */
[----:B------:R-:W0:Y:S07]  /*0010*/  S2R R0, SR_TID.X ;  /* 0x0000000000007919 */ /* 0x000e2e0000002100 */
[----:B------:R-:W-:Y:S01]  /*0020*/  S2UR UR4, SR_CTAID.Y ;  /* 0x00000000000479c3 */ /* 0x000fe20000002600 */
[----:B------:R-:W1:Y:S01]  /*0030*/  LDCU UR7, c[0x0][0x3a0] ;  /* 0x00007400ff0777ac */ /* 0x000e620008000800 */
[----:B------:R-:W2:Y:S06]  /*0040*/  LDCU UR5, c[0x0][0x370] ;  /* 0x00006e00ff0577ac */ /* 0x000eac0008000800 */
[----:B------:R-:W2:Y:S08]  /*0050*/  S2UR UR6, SR_CTAID.X ;  /* 0x00000000000679c3 */ /* 0x000eb00000002500 */
[----:B------:R-:W0:Y:S01]  /*0060*/  LDC R9, c[0x0][0x360] ;  /* 0x0000d800ff097b82 */ /* 0x000e220000000800 */
[----:B-1----:R-:W-:-:S02]  /*0070*/  UISETP.NE.AND UP0, UPT, UR7, URZ, UPT ;  /* 0x000000ff0700728c */ /* 0x002fc4000bf05270 */
[----:B--2---:R-:W-:Y:S01]  /*0080*/  UIMAD UR4, UR4, UR5, UR6 ;  /* 0x00000005040472a4 */ /* 0x004fe2000f8e0206 */
[----:B------:R-:W1:Y:S05]  /*0090*/  LDCU.64 UR6, c[0x0][0x358] ;  /* 0x00006b00ff0677ac */ /* 0x000e6a0008000a00 */
[----:B0-----:R-:W-:Y:S01]  /*00a0*/  IMAD R9, R9, UR4, R0 ;  /* 0x0000000409097c24 */ /* 0x001fe2000f8e0200 */
[----:B-1----:R-:W-:Y:S06]  /*00b0*/  BRA.U UP0, `(.L_x_0) ;  /* 0x0000000100307547 */ /* 0x002fec000b800000 */
[----:B------:R-:W0:Y:S08]  /*00c0*/  LDC R0, c[0x0][0x3a4] ;  /* 0x0000e900ff007b82 */ /* 0x000e300000000800 */
[----:B------:R-:W1:Y:S08]  /*00d0*/  LDC.64 R2, c[0x0][0x390] ;  /* 0x0000e400ff027b82 */ /* 0x000e700000000a00 */
[----:B------:R-:W2:Y:S01]  /*00e0*/  LDC.64 R4, c[0x0][0x380] ;  /* 0x0000e000ff047b82 */ /* 0x000ea20000000a00 */
[----:B0-----:R-:W-:-:S07]  /*00f0*/  LEA R11, R0, R9, 0x16 ;  /* 0x00000009000b7211 */ /* 0x001fce00078eb0ff */
[----:B------:R-:W0:Y:S01]  /*0100*/  LDC.64 R6, c[0x0][0x388] ;  /* 0x0000e200ff067b82 */ /* 0x000e220000000a00 */
[----:B-1----:R-:W-:-:S05]  /*0110*/  IMAD.WIDE.U32 R2, R11, 0x4, R2 ;  /* 0x000000040b027825 */ /* 0x002fca00078e0002 */
[----:B------:R1:W-:Y:S01]  /*0120*/  STG.E desc[UR6][R2.64], R9 ;  /* 0x0000000902007986 */ /* 0x0003e2000c101906 */
[----:B--2---:R-:W-:-:S06]  /*0130*/  IMAD.WIDE.U32 R4, R11, 0x4, R4 ;  /* 0x000000040b047825 */ /* 0x004fcc00078e0004 */
[----:B------:R-:W2:Y:S01]  /*0140*/  LDG.E R5, desc[UR6][R4.64] ;  /* 0x0000000604057981 */ /* 0x000ea2000c1e1900 */
[----:B0-----:R-:W-:-:S05]  /*0150*/  IMAD.WIDE.U32 R6, R11, 0x4, R6 ;  /* 0x000000040b067825 */ /* 0x001fca00078e0006 */
[----:B--2---:R1:W-:Y:S01]  /*0160*/  STG.E desc[UR6][R6.64], R5 ;  /* 0x0000000506007986 */ /* 0x0043e2000c101906 */
[----:B------:R-:W-:Y:S06]  /*0170*/  BAR.SYNC.DEFER_BLOCKING 0x0 ;  /* 0x0000000000007b1d */ /* 0x000fec0000010000 */
.L_x_0:
[----:B------:R-:W0:Y:S02]  /*0180*/  LDCU UR4, c[0x0][0x398] ;  /* 0x00007300ff0477ac */ /* 0x000e240008000800 */
[----:B0-----:R-:W-:-:S04]  /*0190*/  LOP3.LUT R0, R9, UR4, RZ, 0x3c, !PT ;  /* 0x0000000409007c12 */ /* 0x001fc8000f8e3cff */
[----:B------:R-:W-:-:S13]  /*01a0*/  ISETP.GT.U32.AND P0, PT, R0, R9, PT ;  /* 0x000000090000720c */ /* 0x000fda0003f04070 */
[----:B------:R-:W-:Y:S05]  /*01b0*/  @!P0 EXIT ;  /* 0x000000000000894d */ /* 0x000fea0003800000 */
[----:B------:R-:W0:Y:S02]  /*01c0*/  LDCU UR4, c[0x0][0x39c] ;  /* 0x00007380ff0477ac */ /* 0x000e240008000800 */
[----:B0-----:R-:W-:-:S13]  /*01d0*/  LOP3.LUT P0, RZ, R9, UR4, RZ, 0xc0, !PT ;  /* 0x0000000409ff7c12 */ /* 0x001fda000f80c0ff */
[----:B------:R-:W-:Y:S05]  /*01e0*/  @P0 BRA `(.L_x_1) ;  /* 0x0000000000580947 */ /* 0x000fea0003800000 */
[----:B-1----:R-:W0:Y:S08]  /*01f0*/  LDC R5, c[0x0][0x3a4] ;  /* 0x0000e900ff057b82 */ /* 0x002e300000000800 */
[----:B------:R-:W1:Y:S01]  /*0200*/  LDC.64 R2, c[0x0][0x388] ;  /* 0x0000e200ff027b82 */ /* 0x000e620000000a00 */
[C---:B0-----:R-:W-:Y:S02]  /*0210*/  LEA R13, R5.reuse, R9, 0x16 ;  /* 0x00000009050d7211 */ /* 0x041fe400078eb0ff */
[----:B------:R-:W-:-:S03]  /*0220*/  LEA R5, R5, R0, 0x16 ;  /* 0x0000000005057211 */ /* 0x000fc600078eb0ff */
[----:B-1----:R-:W-:-:S04]  /*0230*/  IMAD.WIDE.U32 R6, R13, 0x4, R2 ;  /* 0x000000040d067825 */ /* 0x002fc800078e0002 */
[----:B------:R-:W-:Y:S01]  /*0240*/  IMAD.WIDE.U32 R2, R5, 0x4, R2 ;  /* 0x0000000405027825 */ /* 0x000fe200078e0002 */
[----:B------:R-:W2:Y:S04]  /*0250*/  LDG.E R11, desc[UR6][R6.64] ;  /* 0x00000006060b7981 */ /* 0x000ea8000c1e1900 */
[----:B------:R-:W2:Y:S02]  /*0260*/  LDG.E R0, desc[UR6][R2.64] ;  /* 0x0000000602007981 */ /* 0x000ea4000c1e1900 */
[----:B--2---:R-:W-:-:S13]  /*0270*/  ISETP.GT.AND P0, PT, R11, R0, PT ;  /* 0x000000000b00720c */ /* 0x004fda0003f04270 */
[----:B------:R-:W-:Y:S05]  /*0280*/  @!P0 EXIT ;  /* 0x000000000000894d */ /* 0x000fea0003800000 */
[----:B------:R-:W0:Y:S01]  /*0290*/  LDC.64 R8, c[0x0][0x390] ;  /* 0x0000e400ff087b82 */ /* 0x000e220000000a00 */
[----:B------:R-:W-:Y:S04]  /*02a0*/  STG.E desc[UR6][R6.64], R0 ;  /* 0x0000000006007986 */ /* 0x000fe8000c101906 */
[----:B------:R-:W-:Y:S01]  /*02b0*/  STG.E desc[UR6][R2.64], R11 ;  /* 0x0000000b02007986 */ /* 0x000fe2000c101906 */
[----:B0-----:R-:W-:-:S04]  /*02c0*/  IMAD.WIDE.U32 R4, R5, 0x4, R8 ;  /* 0x0000000405047825 */ /* 0x001fc800078e0008 */
[----:B------:R-:W-:Y:S01]  /*02d0*/  IMAD.WIDE.U32 R8, R13, 0x4, R8 ;  /* 0x000000040d087825 */ /* 0x000fe200078e0008 */
[----:B------:R-:W2:Y:S04]  /*02e0*/  LDG.E R15, desc[UR6][R4.64] ;  /* 0x00000006040f7981 */ /* 0x000ea8000c1e1900 */
[----:B------:R-:W3:Y:S01]  /*02f0*/  LDG.E R13, desc[UR6][R8.64] ;  /* 0x00000006080d7981 */ /* 0x000ee2000c1e1900 */
[----:B------:R-:W-:Y:S05]  /*0300*/  WARPSYNC.ALL ;  /* 0x0000000000007948 */ /* 0x000fea0003800000 */
[----:B--2---:R-:W-:Y:S04]  /*0310*/  STG.E desc[UR6][R8.64], R15 ;  /* 0x0000000f08007986 */ /* 0x004fe8000c101906 */
[----:B---3--:R-:W-:Y:S01]  /*0320*/  STG.E desc[UR6][R4.64], R13 ;  /* 0x0000000d04007986 */ /* 0x008fe2000c101906 */
[----:B------:R-:W-:Y:S06]  /*0330*/  BAR.SYNC.DEFER_BLOCKING 0x0 ;  /* 0x0000000000007b1d */ /* 0x000fec0000010000 */
[----:B------:R-:W-:Y:S05]  /*0340*/  EXIT ;  /* 0x000000000000794d */ /* 0x000fea0003800000 */
.L_x_1:
[----:B------:R-:W0:Y:S08]  /*0350*/  LDC R4, c[0x0][0x3a4] ;  /* 0x0000e900ff047b82 */ /* 0x000e300000000800 */
[----:B-1----:R-:W1:Y:S01]  /*0360*/  LDC.64 R2, c[0x0][0x388] ;  /* 0x0000e200ff027b82 */ /* 0x002e620000000a00 */
[C---:B0-----:R-:W-:Y:S02]  /*0370*/  LEA R13, R4.reuse, R9, 0x16 ;  /* 0x00000009040d7211 */ /* 0x041fe400078eb0ff */
[----:B------:R-:W-:-:S03]  /*0380*/  LEA R9, R4, R0, 0x16 ;  /* 0x0000000004097211 */ /* 0x000fc600078eb0ff */
[----:B-1----:R-:W-:-:S04]  /*0390*/  IMAD.WIDE.U32 R4, R13, 0x4, R2 ;  /* 0x000000040d047825 */ /* 0x002fc800078e0002 */
[----:B------:R-:W-:Y:S01]  /*03a0*/  IMAD.WIDE.U32 R2, R9, 0x4, R2 ;  /* 0x0000000409027825 */ /* 0x000fe200078e0002 */
[----:B------:R-:W2:Y:S04]  /*03b0*/  LDG.E R11, desc[UR6][R4.64] ;  /* 0x00000006040b7981 */ /* 0x000ea8000c1e1900 */
[----:B------:R-:W2:Y:S02]  /*03c0*/  LDG.E R0, desc[UR6][R2.64] ;  /* 0x0000000602007981 */ /* 0x000ea4000c1e1900 */
[----:B--2---:R-:W-:-:S13]  /*03d0*/  ISETP.GE.AND P0, PT, R11, R0, PT ;  /* 0x000000000b00720c */ /* 0x004fda0003f06270 */
[----:B------:R-:W-:Y:S05]  /*03e0*/  @P0 EXIT ;  /* 0x000000000000094d */ /* 0x000fea0003800000 */
        /* <DEDUP_REMOVED lines=12> */
.L_x_2:
[----:B------:R-:W-:-:S00]  /*04b0*/  BRA `(.L_x_2) ;  /* 0xfffffffc00fc7947 */ /* 0x000fc0000383ffff */
[----:B------:R-:W-:-:S00]  /*04c0*/  NOP ;  /* 0x0000000000007918 */ /* 0x000fc00000000000 */
        /* <DEDUP_REMOVED lines=11> */
.L_x_3:


//--------------------- .nv.shared.reserved.0     --------------------------
	.section	.nv.shared.reserved.0,"aw",@nobits
	.weak		__nv_reservedSMEM_offset_0_alias
	.size		__nv_reservedSMEM_offset_0_alias, 0, 64
	.other		__nv_reservedSMEM_offset_0_alias,@"STO_CUDA_RESERVED_SHARED STV_DEFAULT"
__nv_reservedSMEM_offset_0_alias:
	.zero		0
	.zero		64


//--------------------- .nv.constant0.sortkey     --------------------------
	.section	.nv.constant0.sortkey,"a",@progbits
	.sectionflags	@""
	.align	4
.nv.constant0.sortkey:
	.zero		936


//--------------------- SYMBOLS --------------------------

	.type		.nv.reservedSmem.offset0,@object
	.size		.nv.reservedSmem.offset0,0x4
